	.headerflags	@"EF_CUDA_TEXMODE_UNIFIED EF_CUDA_64BIT_ADDRESS EF_CUDA_ACCELERATORS EF_CUDA_SM90 EF_CUDA_VIRTUAL_SM(EF_CUDA_SM90)"
	.elftype	@"ET_EXEC"


//--------------------- .nv.info                  --------------------------
	.section	.nv.info,"",@"SHT_CUDA_INFO"
	.align	4


	//----- nvinfo : EIATTR_REGCOUNT
	.align		4
        /*0000*/ 	.byte	0x04, 0x2f
        /*0002*/ 	.short	(.L_1 - .L_0)
	.align		4
.L_0:
        /*0004*/ 	.word	index@(triton_poi_fused_mul_13)
        /*0008*/ 	.word	0x0000000c


	//----- nvinfo : EIATTR_MIN_STACK_SIZE
	.align		4
.L_1:
        /*000c*/ 	.byte	0x04, 0x12
        /*000e*/ 	.short	(.L_3 - .L_2)
	.align		4
.L_2:
        /*0010*/ 	.word	index@(triton_poi_fused_mul_13)
        /*0014*/ 	.word	0x00000000


	//----- nvinfo : EIATTR_FRAME_SIZE
	.align		4
.L_3:
        /*0018*/ 	.byte	0x04, 0x11
        /*001a*/ 	.short	(.L_5 - .L_4)
	.align		4
.L_4:
        /*001c*/ 	.word	index@(triton_poi_fused_mul_13)
        /*0020*/ 	.word	0x00000000


	//----- nvinfo : EIATTR_MIN_STACK_SIZE
	.align		4
.L_5:
        /*0024*/ 	.byte	0x04, 0x12
        /*0026*/ 	.short	(.L_7 - .L_6)
	.align		4
.L_6:
        /*0028*/ 	.word	index@(triton_poi_fused_mul_13)
        /*002c*/ 	.word	0x00000000
.L_7:


//--------------------- .nv.info.triton_poi_fused_mul_13 --------------------------
	.section	.nv.info.triton_poi_fused_mul_13,"",@"SHT_CUDA_INFO"
	.sectionflags	@""
	.align	4


	//----- nvinfo : EIATTR_CUDA_API_VERSION
	.align		4
        /*0000*/ 	.byte	0x04, 0x37
        /*0002*/ 	.short	(.L_9 - .L_8)
.L_8:
        /*0004*/ 	.word	0x0000007c


	//----- nvinfo : EIATTR_KPARAM_INFO
	.align		4
.L_9:
        /*0008*/ 	.byte	0x04, 0x17
        /*000a*/ 	.short	(.L_11 - .L_10)
.L_10:
        /*000c*/ 	.word	0x00000000
        /*0010*/ 	.short	0x0003
        /*0012*/ 	.short	0x0018
        /*0014*/ 	.byte	0x00, 0xf0, 0x11, 0x00


	//----- nvinfo : EIATTR_KPARAM_INFO
	.align		4
.L_11:
        /*0018*/ 	.byte	0x04, 0x17
        /*001a*/ 	.short	(.L_13 - .L_12)
.L_12:
        /*001c*/ 	.word	0x00000000
        /*0020*/ 	.short	0x0002
        /*0022*/ 	.short	0x0010
        /*0024*/ 	.byte	0x00, 0xf4, 0x21, 0x00


	//----- nvinfo : EIATTR_KPARAM_INFO
	.align		4
.L_13:
        /*0028*/ 	.byte	0x04, 0x17
        /*002a*/ 	.short	(.L_15 - .L_14)
.L_14:
        /*002c*/ 	.word	0x00000000
        /*0030*/ 	.short	0x0001
        /*0032*/ 	.short	0x0008
        /*0034*/ 	.byte	0x00, 0xf4, 0x21, 0x00


	//----- nvinfo : EIATTR_KPARAM_INFO
	.align		4
.L_15:
        /*0038*/ 	.byte	0x04, 0x17
        /*003a*/ 	.short	(.L_17 - .L_16)
.L_16:
        /*003c*/ 	.word	0x00000000
        /*0040*/ 	.short	0x0000
        /*0042*/ 	.short	0x0000
        /*0044*/ 	.byte	0x00, 0xf4, 0x21, 0x00


	//----- nvinfo : EIATTR_SPARSE_MMA_MASK
	.align		4
.L_17:
        /*0048*/ 	.byte	0x03, 0x50
        /*004a*/ 	.short	0x0000


	//----- nvinfo : EIATTR_MAXREG_COUNT
	.align		4
        /*004c*/ 	.byte	0x03, 0x1b
        /*004e*/ 	.short	0x00ff


	//----- nvinfo : EIATTR_EXIT_INSTR_OFFSETS
	.align		4
        /*0050*/ 	.byte	0x04, 0x1c
        /*0052*/ 	.short	(.L_19 - .L_18)


	//   ....[0]....
.L_18:
        /*0054*/ 	.word	0x00000100


	//   ....[1]....
        /*0058*/ 	.word	0x00000120


	//----- nvinfo : EIATTR_REQNTID
	.align		4
.L_19:
        /*005c*/ 	.byte	0x04, 0x10
        /*005e*/ 	.short	(.L_21 - .L_20)
.L_20:
        /*0060*/ 	.word	0x00000020
        /*0064*/ 	.word	0x00000001
        /*0068*/ 	.word	0x00000001


	//----- nvinfo : EIATTR_CBANK_PARAM_SIZE
	.align		4
.L_21:
        /*006c*/ 	.byte	0x03, 0x19
        /*006e*/ 	.short	0x001c


	//----- nvinfo : EIATTR_PARAM_CBANK
	.align		4
        /*0070*/ 	.byte	0x04, 0x0a
        /*0072*/ 	.short	(.L_23 - .L_22)
	.align		4
.L_22:
        /*0074*/ 	.word	index@(.nv.constant0.triton_poi_fused_mul_13)
        /*0078*/ 	.short	0x0210
        /*007a*/ 	.short	0x001c


	//----- nvinfo : EIATTR_SW_WAR
	.align		4
.L_23:
        /*007c*/ 	.byte	0x04, 0x36
        /*007e*/ 	.short	(.L_25 - .L_24)
.L_24:
        /*0080*/ 	.word	0x00000008
.L_25:


//--------------------- .nv.callgraph             --------------------------
	.section	.nv.callgraph,"",@"SHT_CUDA_CALLGRAPH"
	.align	4
	.sectionentsize	8
	.align		4
        /*0000*/ 	.word	0x00000000
	.align		4
        /*0004*/ 	.word	0xffffffff
	.align		4
        /*0008*/ 	.word	0x00000000
	.align		4
        /*000c*/ 	.word	0xfffffffe
	.align		4
        /*0010*/ 	.word	0x00000000
	.align		4
        /*0014*/ 	.word	0xfffffffd
	.align		4
        /*0018*/ 	.word	0x00000000
	.align		4
        /*001c*/ 	.word	0xfffffffc


//--------------------- .text.triton_poi_fused_mul_13 --------------------------
	.section	.text.triton_poi_fused_mul_13,"ax",@progbits
	.align	128
        .global         triton_poi_fused_mul_13
        .type           triton_poi_fused_mul_13,@function
        .size           triton_poi_fused_mul_13,(.L_x_1 - triton_poi_fused_mul_13)
        .other          triton_poi_fused_mul_13,@"STO_CUDA_ENTRY STV_DEFAULT"
triton_poi_fused_mul_13:
.text.triton_poi_fused_mul_13:
[----:B------:R-:W0:Y:S02]  /*0000*/  LDC R1, c[0x0][0x28] ;  /* 0x00000a00ff017b82 */ /* 0x000e240000000800 */
[----:B------:R-:W1:Y:S01]  /*0010*/  S2R R0, SR_TID.X ;  /* 0x0000000000007919 */ /* 0x000e620000002100 */
[----:B------:R-:W2:Y:S01]  /*0020*/  LDC.64 R2, c[0x0][0x210] ;  /* 0x00008400ff027b82 */ /* 0x000ea20000000a00 */
[----:B------:R-:W-:Y:S01]  /*0030*/  ULDC.64 UR4, c[0x0][0x208] ;  /* 0x0000820000047ab9 */ /* 0x000fe20000000a00 */
[----:B------:R-:W3:Y:S06]  /*0040*/  S2R R9, SR_CTAID.X ;  /* 0x0000000000097919 */ /* 0x000eec0000002500 */
[----:B------:R-:W4:Y:S08]  /*0050*/  LDC.64 R4, c[0x0][0x218] ;  /* 0x00008600ff047b82 */ /* 0x000f300000000a00 */
[----:B------:R-:W5:Y:S01]  /*0060*/  LDC.64 R6, c[0x0][0x220] ;  /* 0x00008800ff067b82 */ /* 0x000f620000000a00 */
[----:B-1----:R-:W-:Y:S01]  /*0070*/  LOP3.LUT R0, R0, 0x1f, RZ, 0xc0, !PT ;  /* 0x0000001f00007812 */ /* 0x002fe200078ec0ff */
[----:B----4-:R-:W4:Y:S03]  /*0080*/  LDG.E R5, desc[UR4][R4.64] ;  /* 0x0000000404057981 */ /* 0x010f26000c1e1900 */
[----:B---3--:R-:W-:Y:S01]  /*0090*/  LEA R9, R9, R0, 0x5 ;  /* 0x0000000009097211 */ /* 0x008fe200078e28ff */
[----:B------:R-:W-:-:S03]  /*00a0*/  HFMA2.MMA R0, -RZ, RZ, 0, 0 ;  /* 0x00000000ff007435 */ /* 0x000fc600000001ff */
[C---:B------:R-:W-:Y:S01]  /*00b0*/  ISETP.GE.AND P0, PT, R9.reuse, 0x18, PT ;  /* 0x000000180900780c */ /* 0x040fe20003f06270 */
[----:B--2---:R-:W-:-:S12]  /*00c0*/  IMAD.WIDE R2, R9, 0x4, R2 ;  /* 0x0000000409027825 */ /* 0x004fd800078e0202 */
[----:B------:R-:W4:Y:S01]  /*00d0*/  @!P0 LDG.E R0, desc[UR4][R2.64] ;  /* 0x0000000402008981 */ /* 0x000f22000c1e1900 */
[----:B-----5:R-:W-:-:S04]  /*00e0*/  IMAD.WIDE R6, R9, 0x4, R6 ;  /* 0x0000000409067825 */ /* 0x020fc800078e0206 */
[----:B----4-:R-:W-:Y:S01]  /*00f0*/  FMUL R9, R5, R0 ;  /* 0x0000000005097220 */ /* 0x010fe20000400000 */
[----:B------:R-:W-:Y:S06]  /*0100*/  @P0 EXIT ;  /* 0x000000000000094d */ /* 0x000fec0003800000 */
[----:B------:R-:W-:Y:S01]  /*0110*/  STG.E desc[UR4][R6.64], R9 ;  /* 0x0000000906007986 */ /* 0x000fe2000c101904 */
[----:B------:R-:W-:Y:S05]  /*0120*/  EXIT ;  /* 0x000000000000794d */ /* 0x000fea0003800000 */
.L_x_0:
[----:B------:R-:W-:-:S00]  /*0130*/  BRA `(.L_x_0) ;  /* 0xfffffffc00fc7947 */ /* 0x000fc0000383ffff */
[----:B------:R-:W-:-:S00]  /*0140*/  NOP ;  /* 0x0000000000007918 */ /* 0x000fc00000000000 */
        /* <DEDUP_REMOVED lines=11> */
.L_x_1:


//--------------------- .nv.constant0.triton_poi_fused_mul_13 --------------------------
	.section	.nv.constant0.triton_poi_fused_mul_13,"a",@progbits
	.sectionflags	@""
	.align	4
.nv.constant0.triton_poi_fused_mul_13:
	.zero		556
